//
// Generated by NVIDIA NVVM Compiler
//
// Compiler Build ID: CL-36424714
// Cuda compilation tools, release 13.0, V13.0.88
// Based on NVVM 20.0.0
//

.version 9.0
.target sm_100
.address_size 64

	// .globl	_Z8jacobi3D13device_Structiiiii

.visible .entry _Z8jacobi3D13device_Structiiiii(
	.param .align 8 .b8 _Z8jacobi3D13device_Structiiiii_param_0[96],
	.param .u32 _Z8jacobi3D13device_Structiiiii_param_1,
	.param .u32 _Z8jacobi3D13device_Structiiiii_param_2,
	.param .u32 _Z8jacobi3D13device_Structiiiii_param_3,
	.param .u32 _Z8jacobi3D13device_Structiiiii_param_4,
	.param .u32 _Z8jacobi3D13device_Structiiiii_param_5
)
{
	.reg .pred 	%p<16>;
	.reg .b32 	%r<32>;
	.reg .b32 	%f<26>;
	.reg .b64 	%rd<43>;

	ld.param.u64 	%rd23, [_Z8jacobi3D13device_Structiiiii_param_0+72];
	ld.param.u64 	%rd42, [_Z8jacobi3D13device_Structiiiii_param_0+64];
	ld.param.u64 	%rd21, [_Z8jacobi3D13device_Structiiiii_param_0+56];
	ld.param.u64 	%rd20, [_Z8jacobi3D13device_Structiiiii_param_0+48];
	ld.param.u64 	%rd19, [_Z8jacobi3D13device_Structiiiii_param_0+40];
	ld.param.u64 	%rd18, [_Z8jacobi3D13device_Structiiiii_param_0+32];
	ld.param.u64 	%rd41, [_Z8jacobi3D13device_Structiiiii_param_0+24];
	ld.param.u64 	%rd16, [_Z8jacobi3D13device_Structiiiii_param_0+16];
	ld.param.u32 	%r10, [_Z8jacobi3D13device_Structiiiii_param_1];
	ld.param.u32 	%r11, [_Z8jacobi3D13device_Structiiiii_param_2];
	ld.param.u32 	%r12, [_Z8jacobi3D13device_Structiiiii_param_3];
	ld.param.u32 	%r13, [_Z8jacobi3D13device_Structiiiii_param_4];
	ld.param.u32 	%r14, [_Z8jacobi3D13device_Structiiiii_param_5];
	mov.u32 	%r15, %ctaid.x;
	mov.u32 	%r16, %ntid.x;
	mov.u32 	%r17, %tid.x;
	mad.lo.s32 	%r1, %r15, %r16, %r17;
	mul.lo.s32 	%r2, %r11, %r10;
	mul.lo.s32 	%r18, %r2, %r12;
	setp.ge.s32 	%p1, %r1, %r18;
	@%p1 bra 	$L__BB0_16;
	div.s32 	%r3, %r1, %r2;
	mul.lo.s32 	%r19, %r3, %r2;
	sub.s32 	%r20, %r1, %r19;
	rem.s32 	%r4, %r20, %r10;
	div.s32 	%r5, %r20, %r11;
	setp.eq.s32 	%p2, %r3, 0;
	setp.ne.s32 	%p3, %r13, 0;
	and.pred  	%p4, %p3, %p2;
	@%p4 bra 	$L__BB0_3;
	add.s32 	%r21, %r12, -1;
	setp.eq.s32 	%p5, %r3, %r21;
	add.s32 	%r22, %r14, -1;
	setp.ne.s32 	%p6, %r13, %r22;
	and.pred  	%p7, %p5, %p6;
	selp.b64 	%rd41, %rd18, %rd16, %p7;
	selp.b64 	%rd42, %rd23, %rd21, %p7;
$L__BB0_3:
	cvta.to.global.u64 	%rd26, %rd42;
	cvta.to.global.u64 	%rd13, %rd41;
	mul.wide.s32 	%rd27, %r1, 4;
	add.s64 	%rd14, %rd26, %rd27;
	mov.b32 	%r23, 0;
	st.global.u32 	[%rd14], %r23;
	setp.lt.s32 	%p8, %r5, 1;
	mov.f32 	%f22, 0f00000000;
	@%p8 bra 	$L__BB0_5;
	sub.s32 	%r24, %r1, %r10;
	mul.wide.s32 	%rd28, %r24, 4;
	add.s64 	%rd29, %rd13, %rd28;
	ld.global.f32 	%f13, [%rd29];
	add.f32 	%f22, %f13, 0f00000000;
	st.global.f32 	[%rd14], %f22;
$L__BB0_5:
	add.s32 	%r25, %r11, -1;
	setp.ge.s32 	%p9, %r5, %r25;
	@%p9 bra 	$L__BB0_7;
	add.s32 	%r26, %r10, %r1;
	mul.wide.s32 	%rd30, %r26, 4;
	add.s64 	%rd31, %rd13, %rd30;
	ld.global.f32 	%f14, [%rd31];
	add.f32 	%f22, %f14, %f22;
	st.global.f32 	[%rd14], %f22;
$L__BB0_7:
	setp.lt.s32 	%p10, %r4, 1;
	add.s64 	%rd15, %rd13, %rd27;
	@%p10 bra 	$L__BB0_9;
	ld.global.f32 	%f15, [%rd15+-4];
	add.f32 	%f22, %f15, %f22;
	st.global.f32 	[%rd14], %f22;
$L__BB0_9:
	add.s32 	%r27, %r10, -1;
	setp.ge.s32 	%p11, %r4, %r27;
	@%p11 bra 	$L__BB0_11;
	ld.global.f32 	%f16, [%rd15+4];
	add.f32 	%f22, %f16, %f22;
	st.global.f32 	[%rd14], %f22;
$L__BB0_11:
	or.b32  	%r28, %r3, %r13;
	setp.eq.s32 	%p12, %r28, 0;
	@%p12 bra 	$L__BB0_15;
	setp.ne.s32 	%p13, %r13, 0;
	setp.lt.s32 	%p14, %r3, 1;
	or.pred  	%p15, %p13, %p14;
	@%p15 bra 	$L__BB0_14;
	sub.s32 	%r30, %r1, %r2;
	mul.wide.s32 	%rd36, %r30, 4;
	add.s64 	%rd37, %rd13, %rd36;
	ld.global.f32 	%f18, [%rd37];
	add.f32 	%f22, %f18, %f22;
	st.global.f32 	[%rd14], %f22;
	bra.uni 	$L__BB0_15;
$L__BB0_14:
	mad.lo.s32 	%r29, %r5, %r11, %r4;
	cvta.to.global.u64 	%rd33, %rd19;
	mul.wide.s32 	%rd34, %r29, 4;
	add.s64 	%rd35, %rd33, %rd34;
	ld.global.f32 	%f17, [%rd35];
	add.f32 	%f22, %f17, %f22;
	st.global.f32 	[%rd14], %f22;
$L__BB0_15:
	mad.lo.s32 	%r31, %r5, %r11, %r4;
	cvta.to.global.u64 	%rd38, %rd20;
	mul.wide.s32 	%rd39, %r31, 4;
	add.s64 	%rd40, %rd38, %rd39;
	ld.global.f32 	%f19, [%rd40];
	add.f32 	%f20, %f19, %f22;
	st.global.f32 	[%rd14], %f20;
$L__BB0_16:
	ret;

}


// ===== COMPILED SASS (sm_100) =====

	.target	sm_100

	.elftype	@"ET_EXEC"


//--------------------- .note.nv.tkinfo           --------------------------
	.section	.note.nv.tkinfo,"",@"SHT_NOTE"
	.sectionflags	@"SHF_NOTE_NV_TKINFO"
	.tkinfo
        /*0018*/ 	.word	0x00000002
        /*0030*/ 	.string	""
        /*0030*/ 	.string	"ptxas"
        /*0030*/ 	.string	"Cuda compilation tools, release 13.0, V13.0.88"
        /*0030*/ 	.string	"Build cuda_13.0.r13.0/compiler.36424714_0"
        /*0030*/ 	.string	"-arch sm_100 -m 64 "



//--------------------- .note.nv.cuinfo           --------------------------
	.section	.note.nv.cuinfo,"",@"SHT_NOTE"
	.sectionflags	@"SHF_NOTE_NV_CUINFO"
        /*0018*/ 	.short	0x0002
        /*001a*/ 	.short	0x0064
        /*001c*/ 	.short	0x0082
	.zero		2


//--------------------- .nv.info                  --------------------------
	.section	.nv.info,"",@"SHT_CUDA_INFO"
	.align	4


	//----- nvinfo : EIATTR_REGCOUNT
	.align		4
        /*0000*/ 	.byte	0x04, 0x2f
        /*0002*/ 	.short	(.L_1 - .L_0)
	.align		4
.L_0:
        /*0004*/ 	.word	index@(_Z8jacobi3D13device_Structiiiii)
        /*0008*/ 	.word	0x00000019


	//----- nvinfo : EIATTR_FRAME_SIZE
	.align		4
.L_1:
        /*000c*/ 	.byte	0x04, 0x11
        /*000e*/ 	.short	(.L_3 - .L_2)
	.align		4
.L_2:
        /*0010*/ 	.word	index@(_Z8jacobi3D13device_Structiiiii)
        /*0014*/ 	.word	0x00000000


	//----- nvinfo : EIATTR_MIN_STACK_SIZE
	.align		4
.L_3:
        /*0018*/ 	.byte	0x04, 0x12
        /*001a*/ 	.short	(.L_5 - .L_4)
	.align		4
.L_4:
        /*001c*/ 	.word	index@(_Z8jacobi3D13device_Structiiiii)
        /*0020*/ 	.word	0x00000000
.L_5:


//--------------------- .nv.compat                --------------------------
	.section	.nv.compat,"",@"SHT_CUDA_COMPAT_INFO"
	.align	4
        /*0000*/ 	.byte	0x02, 0x09, 0x00, 0x00, 0x02, 0x02, 0x01, 0x00, 0x02, 0x05, 0x05, 0x00, 0x03, 0x07, 0x01, 0x01
        /*0010*/ 	.byte	0x02, 0x03, 0x00, 0x00, 0x02, 0x06, 0x01, 0x00, 0x04, 0x0b, 0x08, 0x00, 0x09, 0x00, 0x00, 0x00
        /*0020*/ 	.byte	0x00, 0x00, 0x00, 0x00


//--------------------- .nv.info._Z8jacobi3D13device_Structiiiii --------------------------
	.section	.nv.info._Z8jacobi3D13device_Structiiiii,"",@"SHT_CUDA_INFO"
	.sectionflags	@""
	.align	4


	//----- nvinfo : EIATTR_CUDA_API_VERSION
	.align		4
        /*0000*/ 	.byte	0x04, 0x37
        /*0002*/ 	.short	(.L_7 - .L_6)
.L_6:
        /*0004*/ 	.word	0x00000082


	//----- nvinfo : EIATTR_KPARAM_INFO
	.align		4
.L_7:
        /*0008*/ 	.byte	0x04, 0x17
        /*000a*/ 	.short	(.L_9 - .L_8)
.L_8:
        /*000c*/ 	.word	0x00000000
        /*0010*/ 	.short	0x0005
        /*0012*/ 	.short	0x0070
        /*0014*/ 	.byte	0x00, 0xf0, 0x11, 0x00


	//----- nvinfo : EIATTR_KPARAM_INFO
	.align		4
.L_9:
        /*0018*/ 	.byte	0x04, 0x17
        /*001a*/ 	.short	(.L_11 - .L_10)
.L_10:
        /*001c*/ 	.word	0x00000000
        /*0020*/ 	.short	0x0004
        /*0022*/ 	.short	0x006c
        /*0024*/ 	.byte	0x00, 0xf0, 0x11, 0x00


	//----- nvinfo : EIATTR_KPARAM_INFO
	.align		4
.L_11:
        /*0028*/ 	.byte	0x04, 0x17
        /*002a*/ 	.short	(.L_13 - .L_12)
.L_12:
        /*002c*/ 	.word	0x00000000
        /*0030*/ 	.short	0x0003
        /*0032*/ 	.short	0x0068
        /*0034*/ 	.byte	0x00, 0xf0, 0x11, 0x00


	//----- nvinfo : EIATTR_KPARAM_INFO
	.align		4
.L_13:
        /*0038*/ 	.byte	0x04, 0x17
        /*003a*/ 	.short	(.L_15 - .L_14)
.L_14:
        /*003c*/ 	.word	0x00000000
        /*0040*/ 	.short	0x0002
        /*0042*/ 	.short	0x0064
        /*0044*/ 	.byte	0x00, 0xf0, 0x11, 0x00


	//----- nvinfo : EIATTR_KPARAM_INFO
	.align		4
.L_15:
        /*0048*/ 	.byte	0x04, 0x17
        /*004a*/ 	.short	(.L_17 - .L_16)
.L_16:
        /*004c*/ 	.word	0x00000000
        /*0050*/ 	.short	0x0001
        /*0052*/ 	.short	0x0060
        /*0054*/ 	.byte	0x00, 0xf0, 0x11, 0x00


	//----- nvinfo : EIATTR_KPARAM_INFO
	.align		4
.L_17:
        /*0058*/ 	.byte	0x04, 0x17
        /*005a*/ 	.short	(.L_19 - .L_18)
.L_18:
        /*005c*/ 	.word	0x00000000
        /*0060*/ 	.short	0x0000
        /*0062*/ 	.short	0x0000
        /*0064*/ 	.byte	0x00, 0xf0, 0x81, 0x01


	//----- nvinfo : EIATTR_SPARSE_MMA_MASK
	.align		4
.L_19:
        /*0068*/ 	.byte	0x03, 0x50
        /*006a*/ 	.short	0x0000


	//----- nvinfo : EIATTR_MAXREG_COUNT
	.align		4
        /*006c*/ 	.byte	0x03, 0x1b
        /*006e*/ 	.short	0x00ff


	//----- nvinfo : EIATTR_MERCURY_ISA_VERSION
	.align		4
        /*0070*/ 	.byte	0x03, 0x5f
        /*0072*/ 	.short	0x0101


	//----- nvinfo : EIATTR_VRC_CTA_INIT_COUNT
	.align		4
        /*0074*/ 	.byte	0x02, 0x4a
	.zero		1
	.zero		1


	//----- nvinfo : EIATTR_EXIT_INSTR_OFFSETS
	.align		4
        /*0078*/ 	.byte	0x04, 0x1c
        /*007a*/ 	.short	(.L_21 - .L_20)


	//   ....[0]....
.L_20:
        /*007c*/ 	.word	0x000000a0


	//   ....[1]....
        /*0080*/ 	.word	0x00000a10


	//----- nvinfo : EIATTR_CRS_STACK_SIZE
	.align		4
.L_21:
        /*0084*/ 	.byte	0x04, 0x1e
        /*0086*/ 	.short	(.L_23 - .L_22)
.L_22:
        /*0088*/ 	.word	0x00000000


	//----- nvinfo : EIATTR_CBANK_PARAM_SIZE
	.align		4
.L_23:
        /*008c*/ 	.byte	0x03, 0x19
        /*008e*/ 	.short	0x0074


	//----- nvinfo : EIATTR_PARAM_CBANK
	.align		4
        /*0090*/ 	.byte	0x04, 0x0a
        /*0092*/ 	.short	(.L_25 - .L_24)
	.align		4
.L_24:
        /*0094*/ 	.word	index@(.nv.constant0._Z8jacobi3D13device_Structiiiii)
        /*0098*/ 	.short	0x0380
        /*009a*/ 	.short	0x0074


	//----- nvinfo : EIATTR_SW_WAR
	.align		4
.L_25:
        /*009c*/ 	.byte	0x04, 0x36
        /*009e*/ 	.short	(.L_27 - .L_26)
.L_26:
        /*00a0*/ 	.word	0x00000008
.L_27:


//--------------------- .nv.callgraph             --------------------------
	.section	.nv.callgraph,"",@"SHT_CUDA_CALLGRAPH"
	.align	4
	.sectionentsize	8
	.align		4
        /*0000*/ 	.word	0x00000000
	.align		4
        /*0004*/ 	.word	0xffffffff
	.align		4
        /*0008*/ 	.word	0x00000000
	.align		4
        /*000c*/ 	.word	0xfffffffe
	.align		4
        /*0010*/ 	.word	0x00000000
	.align		4
        /*0014*/ 	.word	0xfffffffd
	.align		4
        /*0018*/ 	.word	0x00000000
	.align		4
        /*001c*/ 	.word	0xfffffffc


//--------------------- .text._Z8jacobi3D13device_Structiiiii --------------------------
	.section	.text._Z8jacobi3D13device_Structiiiii,"ax",@progbits
	.align	128
        .global         _Z8jacobi3D13device_Structiiiii
        .type           _Z8jacobi3D13device_Structiiiii,@function
        .size           _Z8jacobi3D13device_Structiiiii,(.L_x_7 - _Z8jacobi3D13device_Structiiiii)
        .other          _Z8jacobi3D13device_Structiiiii,@"STO_CUDA_ENTRY STV_DEFAULT"
_Z8jacobi3D13device_Structiiiii:
.text._Z8jacobi3D13device_Structiiiii:
[----:B------:R-:W-:Y:S01]  /*0000*/  LDC R1, c[0x0][0x37c] ;  /* 0x0000df00ff017b82 */ /* 0x000fe20000000800 */
[----:B------:R-:W0:Y:S07]  /*0010*/  S2R R0, SR_TID.X ;  /* 0x0000000000007919 */ /* 0x000e2e0000002100 */
[----:B------:R-:W1:Y:S01]  /*0020*/  LDC.64 R2, c[0x0][0x3e0] ;  /* 0x0000f800ff027b82 */ /* 0x000e620000000a00 */
[----:B------:R-:W2:Y:S07]  /*0030*/  LDCU UR5, c[0x0][0x3e8] ;  /* 0x00007d00ff0577ac */ /* 0x000eae0008000800 */
[----:B------:R-:W0:Y:S08]  /*0040*/  S2UR UR4, SR_CTAID.X ;  /* 0x00000000000479c3 */ /* 0x000e300000002500 */
[----:B------:R-:W0:Y:S01]  /*0050*/  LDC R9, c[0x0][0x360] ;  /* 0x0000d800ff097b82 */ /* 0x000e220000000800 */
[----:B-1----:R-:W-:-:S02]  /*0060*/  IMAD R8, R3, R2, RZ ;  /* 0x0000000203087224 */ /* 0x002fc400078e02ff */
[----:B0-----:R-:W-:Y:S02]  /*0070*/  IMAD R9, R9, UR4, R0 ;  /* 0x0000000409097c24 */ /* 0x001fe4000f8e0200 */
[----:B--2---:R-:W-:-:S05]  /*0080*/  IMAD R0, R8, UR5, RZ ;  /* 0x0000000508007c24 */ /* 0x004fca000f8e02ff */
[----:B------:R-:W-:-:S13]  /*0090*/  ISETP.GE.AND P0, PT, R9, R0, PT ;  /* 0x000000000900720c */ /* 0x000fda0003f06270 */
[----:B------:R-:W-:Y:S05]  /*00a0*/  @P0 EXIT ;  /* 0x000000000000094d */ /* 0x000fea0003800000 */
[-C--:B------:R-:W-:Y:S01]  /*00b0*/  IABS R7, R8.reuse ;  /* 0x0000000800077213 */ /* 0x080fe20000000000 */
[----:B------:R-:W0:Y:S01]  /*00c0*/  LDCU UR8, c[0x0][0x3ec] ;  /* 0x00007d80ff0877ac */ /* 0x000e220008000800 */
[----:B------:R-:W-:Y:S01]  /*00d0*/  IABS R10, R8 ;  /* 0x00000008000a7213 */ /* 0x000fe20000000000 */
[----:B------:R-:W-:Y:S01]  /*00e0*/  BSSY.RECONVERGENT B0, `(.L_x_0) ;  /* 0x0000049000007945 */ /* 0x000fe20003800200 */
[----:B------:R-:W1:Y:S01]  /*00f0*/  I2F.RP R0, R7 ;  /* 0x0000000700007306 */ /* 0x000e620000209400 */
[----:B------:R-:W2:Y:S01]  /*0100*/  LDCU.64 UR10, c[0x0][0x3c0] ;  /* 0x00007800ff0a77ac */ /* 0x000ea20008000a00 */
[----:B------:R-:W3:Y:S01]  /*0110*/  LDCU.64 UR12, c[0x0][0x398] ;  /* 0x00007300ff0c77ac */ /* 0x000ee20008000a00 */
[----:B------:R-:W4:Y:S05]  /*0120*/  LDCU.64 UR6, c[0x0][0x358] ;  /* 0x00006b00ff0677ac */ /* 0x000f2a0008000a00 */
[----:B-1----:R-:W1:Y:S01]  /*0130*/  MUFU.RCP R0, R0 ;  /* 0x0000000000007308 */ /* 0x002e620000001000 */
[----:B---3--:R-:W-:-:S02]  /*0140*/  IMAD.U32 R16, RZ, RZ, UR12 ;  /* 0x0000000cff107e24 */ /* 0x008fc4000f8e00ff */
[----:B------:R-:W-:Y:S02]  /*0150*/  IMAD.U32 R17, RZ, RZ, UR13 ;  /* 0x0000000dff117e24 */ /* 0x000fe4000f8e00ff */
[----:B-1----:R-:W-:Y:S01]  /*0160*/  VIADD R4, R0, 0xffffffe ;  /* 0x0ffffffe00047836 */ /* 0x002fe20000000000 */
[----:B------:R-:W-:-:S03]  /*0170*/  IABS R0, R3 ;  /* 0x0000000300007213 */ /* 0x000fc60000000000 */
[----:B------:R1:W3:Y:S02]  /*0180*/  F2I.FTZ.U32.TRUNC.NTZ R5, R4 ;  /* 0x0000000400057305 */ /* 0x0002e4000021f000 */
[----:B-1----:R-:W-:Y:S02]  /*0190*/  HFMA2 R4, -RZ, RZ, 0, 0 ;  /* 0x00000000ff047431 */ /* 0x002fe400000001ff */
[----:B---3--:R-:W-:-:S04]  /*01a0*/  IMAD.MOV R6, RZ, RZ, -R5 ;  /* 0x000000ffff067224 */ /* 0x008fc800078e0a05 */
[----:B------:R-:W-:Y:S01]  /*01b0*/  IMAD R11, R6, R7, RZ ;  /* 0x00000007060b7224 */ /* 0x000fe200078e02ff */
[----:B------:R-:W-:-:S03]  /*01c0*/  IABS R6, R9 ;  /* 0x0000000900067213 */ /* 0x000fc60000000000 */
[----:B------:R-:W-:Y:S01]  /*01d0*/  IMAD.HI.U32 R5, R5, R11, R4 ;  /* 0x0000000b05057227 */ /* 0x000fe200078e0004 */
[----:B------:R-:W-:-:S03]  /*01e0*/  IADD3 R4, PT, PT, RZ, -R10, RZ ;  /* 0x8000000aff047210 */ /* 0x000fc60007ffe0ff */
[----:B------:R-:W-:Y:S02]  /*01f0*/  IMAD.MOV.U32 R11, RZ, RZ, R6 ;  /* 0x000000ffff0b7224 */ /* 0x000fe400078e0006 */
[----:B------:R-:W1:Y:S02]  /*0200*/  I2F.RP R6, R0 ;  /* 0x0000000000067306 */ /* 0x000e640000209400 */
[----:B------:R-:W-:-:S04]  /*0210*/  IMAD.HI.U32 R10, R5, R11, RZ ;  /* 0x0000000b050a7227 */ /* 0x000fc800078e00ff */
[----:B------:R-:W-:-:S05]  /*0220*/  IMAD R4, R10, R4, R11 ;  /* 0x000000040a047224 */ /* 0x000fca00078e020b */
[----:B------:R-:W-:Y:S01]  /*0230*/  ISETP.GT.U32.AND P1, PT, R7, R4, PT ;  /* 0x000000040700720c */ /* 0x000fe20003f24070 */
[----:B-1----:R-:W1:-:S12]  /*0240*/  MUFU.RCP R6, R6 ;  /* 0x0000000600067308 */ /* 0x002e580000001000 */
[----:B------:R-:W-:Y:S02]  /*0250*/  @!P1 IMAD.IADD R4, R4, 0x1, -R7 ;  /* 0x0000000104049824 */ /* 0x000fe400078e0a07 */
[----:B------:R-:W-:Y:S01]  /*0260*/  @!P1 VIADD R10, R10, 0x1 ;  /* 0x000000010a0a9836 */ /* 0x000fe20000000000 */
[----:B------:R-:W-:Y:S02]  /*0270*/  ISETP.NE.AND P1, PT, R8, RZ, PT ;  /* 0x000000ff0800720c */ /* 0x000fe40003f25270 */
[----:B------:R-:W-:Y:S02]  /*0280*/  ISETP.GE.U32.AND P0, PT, R4, R7, PT ;  /* 0x000000070400720c */ /* 0x000fe40003f06070 */
[----:B------:R-:W-:-:S04]  /*0290*/  LOP3.LUT R4, R9, R8, RZ, 0x3c, !PT ;  /* 0x0000000809047212 */ /* 0x000fc800078e3cff */
[----:B------:R-:W-:Y:S02]  /*02a0*/  ISETP.GE.AND P2, PT, R4, RZ, PT ;  /* 0x000000ff0400720c */ /* 0x000fe40003f46270 */
[----:B-1----:R-:W-:Y:S01]  /*02b0*/  IADD3 R4, PT, PT, R6, 0xffffffe, RZ ;  /* 0x0ffffffe06047810 */ /* 0x002fe20007ffe0ff */
[----:B--2---:R-:W-:-:S03]  /*02c0*/  IMAD.U32 R6, RZ, RZ, UR10 ;  /* 0x0000000aff067e24 */ /* 0x004fc6000f8e00ff */
[----:B------:R1:W2:Y:S01]  /*02d0*/  F2I.FTZ.U32.TRUNC.NTZ R5, R4 ;  /* 0x0000000400057305 */ /* 0x0002a2000021f000 */
[----:B------:R-:W-:-:S06]  /*02e0*/  @P0 IADD3 R10, PT, PT, R10, 0x1, RZ ;  /* 0x000000010a0a0810 */ /* 0x000fcc0007ffe0ff */
[----:B------:R-:W-:Y:S01]  /*02f0*/  @!P2 IMAD.MOV R10, RZ, RZ, -R10 ;  /* 0x000000ffff0aa224 */ /* 0x000fe200078e0a0a */
[----:B------:R-:W-:Y:S02]  /*0300*/  @!P1 LOP3.LUT R10, RZ, R8, RZ, 0x33, !PT ;  /* 0x00000008ff0a9212 */ /* 0x000fe400078e33ff */
[----:B-1----:R-:W-:-:S03]  /*0310*/  MOV R4, RZ ;  /* 0x000000ff00047202 */ /* 0x002fc60000000f00 */
[----:B------:R-:W-:Y:S01]  /*0320*/  IMAD.MOV R12, RZ, RZ, -R10 ;  /* 0x000000ffff0c7224 */ /* 0x000fe200078e0a0a */
[----:B--2---:R-:W-:-:S03]  /*0330*/  IADD3 R7, PT, PT, RZ, -R5, RZ ;  /* 0x80000005ff077210 */ /* 0x004fc60007ffe0ff */
[----:B------:R-:W-:Y:S02]  /*0340*/  IMAD R12, R8, R12, R9 ;  /* 0x0000000c080c7224 */ /* 0x000fe400078e0209 */
[----:B------:R-:W-:-:S03]  /*0350*/  IMAD R7, R7, R0, RZ ;  /* 0x0000000007077224 */ /* 0x000fc600078e02ff */
[----:B------:R-:W-:Y:S01]  /*0360*/  IABS R13, R12 ;  /* 0x0000000c000d7213 */ /* 0x000fe20000000000 */
[----:B------:R-:W-:Y:S01]  /*0370*/  IMAD.HI.U32 R4, R5, R7, R4 ;  /* 0x0000000705047227 */ /* 0x000fe200078e0004 */
[----:B------:R-:W-:-:S05]  /*0380*/  MOV R7, UR11 ;  /* 0x0000000b00077c02 */ /* 0x000fca0008000f00 */
[----:B------:R-:W-:-:S04]  /*0390*/  IMAD.HI.U32 R4, R4, R13, RZ ;  /* 0x0000000d04047227 */ /* 0x000fc800078e00ff */
[----:B------:R-:W-:-:S04]  /*03a0*/  IMAD.MOV R5, RZ, RZ, -R4 ;  /* 0x000000ffff057224 */ /* 0x000fc800078e0a04 */
[----:B------:R-:W-:-:S05]  /*03b0*/  IMAD R5, R0, R5, R13 ;  /* 0x0000000500057224 */ /* 0x000fca00078e020d */
[----:B------:R-:W-:-:S13]  /*03c0*/  ISETP.GT.U32.AND P1, PT, R0, R5, PT ;  /* 0x000000050000720c */ /* 0x000fda0003f24070 */
[-C--:B------:R-:W-:Y:S01]  /*03d0*/  @!P1 IADD3 R5, PT, PT, R5, -R0.reuse, RZ ;  /* 0x8000000005059210 */ /* 0x080fe20007ffe0ff */
[----:B------:R-:W-:Y:S01]  /*03e0*/  @!P1 VIADD R4, R4, 0x1 ;  /* 0x0000000104049836 */ /* 0x000fe20000000000 */
[----:B------:R-:W-:Y:S02]  /*03f0*/  ISETP.NE.AND P1, PT, R3, RZ, PT ;  /* 0x000000ff0300720c */ /* 0x000fe40003f25270 */
[----:B------:R-:W-:Y:S02]  /*0400*/  ISETP.GE.U32.AND P0, PT, R5, R0, PT ;  /* 0x000000000500720c */ /* 0x000fe40003f06070 */
[----:B------:R-:W-:-:S04]  /*0410*/  LOP3.LUT R0, R12, R3, RZ, 0x3c, !PT ;  /* 0x000000030c007212 */ /* 0x000fc800078e3cff */
[----:B------:R-:W-:-:S07]  /*0420*/  ISETP.GE.AND P2, PT, R0, RZ, PT ;  /* 0x000000ff0000720c */ /* 0x000fce0003f46270 */
[----:B------:R-:W-:Y:S02]  /*0430*/  @P0 IADD3 R4, PT, PT, R4, 0x1, RZ ;  /* 0x0000000104040810 */ /* 0x000fe40007ffe0ff */
[----:B------:R-:W-:-:S03]  /*0440*/  ISETP.NE.AND P0, PT, R10, RZ, PT ;  /* 0x000000ff0a00720c */ /* 0x000fc60003f05270 */
[----:B------:R-:W-:-:S05]  /*0450*/  IMAD.MOV.U32 R0, RZ, RZ, R4 ;  /* 0x000000ffff007224 */ /* 0x000fca00078e0004 */
[----:B------:R-:W-:Y:S02]  /*0460*/  @!P2 IADD3 R0, PT, PT, -R0, RZ, RZ ;  /* 0x000000ff0000a210 */ /* 0x000fe40007ffe1ff */
[----:B------:R-:W-:Y:S02]  /*0470*/  @!P1 LOP3.LUT R0, RZ, R3, RZ, 0x33, !PT ;  /* 0x00000003ff009212 */ /* 0x000fe400078e33ff */
[----:B0-----:R-:W-:Y:S02]  /*0480*/  ISETP.NE.AND P2, PT, RZ, UR8, PT ;  /* 0x00000008ff007c0c */ /* 0x001fe4000bf45270 */
[----:B------:R-:W-:-:S13]  /*0490*/  ISETP.GE.AND P1, PT, R0, 0x1, PT ;  /* 0x000000010000780c */ /* 0x000fda0003f26270 */
[----:B------:R-:W-:Y:S01]  /*04a0*/  @P1 IADD3 R15, PT, PT, R9, -R2, RZ ;  /* 0x80000002090f1210 */ /* 0x000fe20007ffe0ff */
[----:B----4-:R-:W-:Y:S06]  /*04b0*/  @!P0 BRA P2, `(.L_x_1) ;  /* 0x00000000002c8947 */ /* 0x010fec0001000000 */
[----:B------:R-:W0:Y:S01]  /*04c0*/  LDC R4, c[0x0][0x3f0] ;  /* 0x0000fc00ff047b82 */ /* 0x000e220000000800 */
[----:B------:R-:W-:-:S07]  /*04d0*/  UIADD3 UR4, UPT, UPT, UR5, -0x1, URZ ;  /* 0xffffffff05047890 */ /* 0x000fce000fffe0ff */
[----:B------:R-:W1:Y:S08]  /*04e0*/  LDC.64 R16, c[0x0][0x3a0] ;  /* 0x0000e800ff107b82 */ /* 0x000e700000000a00 */
[----:B------:R-:W2:Y:S01]  /*04f0*/  LDC.64 R6, c[0x0][0x3c8] ;  /* 0x0000f200ff067b82 */ /* 0x000ea20000000a00 */
[----:B0-----:R-:W-:-:S04]  /*0500*/  IADD3 R4, PT, PT, R4, -0x1, RZ ;  /* 0xffffffff04047810 */ /* 0x001fc80007ffe0ff */
[----:B------:R-:W-:-:S04]  /*0510*/  ISETP.NE.AND P0, PT, R4, UR8, PT ;  /* 0x0000000804007c0c */ /* 0x000fc8000bf05270 */
[----:B------:R-:W-:-:S13]  /*0520*/  ISETP.EQ.AND P0, PT, R10, UR4, P0 ;  /* 0x000000040a007c0c */ /* 0x000fda0008702270 */
[----:B-1----:R-:W0:Y:S08]  /*0530*/  @!P0 LDC R16, c[0x0][0x390] ;  /* 0x0000e400ff108b82 */ /* 0x002e300000000800 */
[----:B------:R-:W1:Y:S08]  /*0540*/  @!P0 LDC R17, c[0x0][0x394] ;  /* 0x0000e500ff118b82 */ /* 0x000e700000000800 */
[----:B--2---:R-:W2:Y:S08]  /*0550*/  @!P0 LDC R6, c[0x0][0x3b8] ;  /* 0x0000ee00ff068b82 */ /* 0x004eb00000000800 */
[----:B------:R-:W3:Y:S02]  /*0560*/  @!P0 LDC R7, c[0x0][0x3bc] ;  /* 0x0000ef00ff078b82 */ /* 0x000ee40000000800 */
.L_x_1:
[----:B------:R-:W-:Y:S05]  /*0570*/  BSYNC.RECONVERGENT B0 ;  /* 0x0000000000007941 */ /* 0x000fea0003800200 */
.L_x_0:
[----:B-1----:R-:W-:Y:S01]  /*0580*/  MOV R5, R17 ;  /* 0x0000001100057202 */ /* 0x002fe20000000f00 */
[----:B0-----:R-:W-:Y:S02]  /*0590*/  IMAD.MOV.U32 R4, RZ, RZ, R16 ;  /* 0x000000ffff047224 */ /* 0x001fe400078e0010 */
[----:B--23--:R-:W-:-:S04]  /*05a0*/  IMAD.WIDE R6, R9, 0x4, R6 ;  /* 0x0000000409067825 */ /* 0x00cfc800078e0206 */
[----:B------:R-:W-:Y:S01]  /*05b0*/  @P1 IMAD.WIDE R14, R15, 0x4, R4 ;  /* 0x000000040f0e1825 */ /* 0x000fe200078e0204 */
[----:B------:R-:W-:Y:S05]  /*05c0*/  STG.E desc[UR6][R6.64], RZ ;  /* 0x000000ff06007986 */ /* 0x000fea000c101906 */
[----:B------:R-:W2:Y:S01]  /*05d0*/  @P1 LDG.E R14, desc[UR6][R14.64] ;  /* 0x000000060e0e1981 */ /* 0x000ea2000c1e1900 */
[----:B------:R-:W-:-:S05]  /*05e0*/  VIADD R11, R3, 0xffffffff ;  /* 0xffffffff030b7836 */ /* 0x000fca0000000000 */
[----:B------:R-:W-:Y:S01]  /*05f0*/  ISETP.GE.AND P0, PT, R0, R11, PT ;  /* 0x0000000b0000720c */ /* 0x000fe20003f06270 */
[----:B------:R-:W-:-:S12]  /*0600*/  HFMA2 R11, -RZ, RZ, 0, 0 ;  /* 0x00000000ff0b7431 */ /* 0x000fd800000001ff */
[----:B------:R-:W-:-:S04]  /*0610*/  @!P0 IMAD.IADD R17, R9, 0x1, R2 ;  /* 0x0000000109118824 */ /* 0x000fc800078e0202 */
[----:B------:R-:W-:Y:S01]  /*0620*/  @!P0 IMAD.WIDE R16, R17, 0x4, R4 ;  /* 0x0000000411108825 */ /* 0x000fe200078e0204 */
[----:B------:R-:W-:-:S04]  /*0630*/  IABS R22, R2 ;  /* 0x0000000200167213 */ /* 0x000fc80000000000 */
[----:B------:R-:W0:Y:S08]  /*0640*/  I2F.RP R18, R22 ;  /* 0x0000001600127306 */ /* 0x000e300000209400 */
[----:B0-----:R-:W0:Y:S01]  /*0650*/  MUFU.RCP R18, R18 ;  /* 0x0000001200127308 */ /* 0x001e220000001000 */
[----:B--2---:R-:W-:-:S05]  /*0660*/  @P1 FADD R11, RZ, R14 ;  /* 0x0000000eff0b1221 */ /* 0x004fca0000000000 */
[----:B------:R1:W-:Y:S04]  /*0670*/  @P1 STG.E desc[UR6][R6.64], R11 ;  /* 0x0000000b06001986 */ /* 0x0003e8000c101906 */
[----:B------:R2:W1:Y:S01]  /*0680*/  @!P0 LDG.E R20, desc[UR6][R16.64] ;  /* 0x0000000610148981 */ /* 0x000462000c1e1900 */
[----:B0-----:R-:W-:Y:S02]  /*0690*/  IADD3 R14, PT, PT, R18, 0xffffffe, RZ ;  /* 0x0ffffffe120e7810 */ /* 0x001fe40007ffe0ff */
[----:B------:R-:W-:Y:S02]  /*06a0*/  ISETP.GE.AND P3, PT, R12, RZ, PT ;  /* 0x000000ff0c00720c */ /* 0x000fe40003f66270 */
[----:B------:R0:W3:Y:S02]  /*06b0*/  F2I.FTZ.U32.TRUNC.NTZ R15, R14 ;  /* 0x0000000e000f7305 */ /* 0x0000e4000021f000 */
[----:B0-----:R-:W-:Y:S01]  /*06c0*/  MOV R14, RZ ;  /* 0x000000ff000e7202 */ /* 0x001fe20000000f00 */
[----:B---3--:R-:W-:-:S04]  /*06d0*/  IMAD.MOV R19, RZ, RZ, -R15 ;  /* 0x000000ffff137224 */ /* 0x008fc800078e0a0f */
[----:B------:R-:W-:-:S04]  /*06e0*/  IMAD R19, R19, R22, RZ ;  /* 0x0000001613137224 */ /* 0x000fc800078e02ff */
[----:B--2---:R-:W-:-:S04]  /*06f0*/  IMAD.HI.U32 R16, R15, R19, R14 ;  /* 0x000000130f107227 */ /* 0x004fc800078e000e */
[----:B------:R-:W-:-:S04]  /*0700*/  IMAD.WIDE R14, R9, 0x4, R4 ;  /* 0x00000004090e7825 */ /* 0x000fc800078e0204 */
[----:B------:R-:W-:-:S04]  /*0710*/  IMAD.HI.U32 R16, R16, R13, RZ ;  /* 0x0000000d10107227 */ /* 0x000fc800078e00ff */
[----:B------:R-:W-:-:S04]  /*0720*/  IMAD.MOV R16, RZ, RZ, -R16 ;  /* 0x000000ffff107224 */ /* 0x000fc800078e0a10 */
[----:B------:R-:W-:-:S05]  /*0730*/  IMAD R13, R22, R16, R13 ;  /* 0x00000010160d7224 */ /* 0x000fca00078e020d */
[----:B------:R-:W-:-:S13]  /*0740*/  ISETP.GT.U32.AND P1, PT, R22, R13, PT ;  /* 0x0000000d1600720c */ /* 0x000fda0003f24070 */
[----:B------:R-:W-:Y:S02]  /*0750*/  @!P1 IADD3 R13, PT, PT, R13, -R22, RZ ;  /* 0x800000160d0d9210 */ /* 0x000fe40007ffe0ff */
[----:B------:R-:W-:Y:S02]  /*0760*/  ISETP.NE.AND P1, PT, R2, RZ, PT ;  /* 0x000000ff0200720c */ /* 0x000fe40003f25270 */
[----:B------:R-:W-:-:S13]  /*0770*/  ISETP.GT.U32.AND P2, PT, R22, R13, PT ;  /* 0x0000000d1600720c */ /* 0x000fda0003f44070 */
[----:B------:R-:W-:-:S05]  /*0780*/  @!P2 IMAD.IADD R13, R13, 0x1, -R22 ;  /* 0x000000010d0da824 */ /* 0x000fca00078e0a16 */
[----:B------:R-:W-:Y:S02]  /*0790*/  MOV R17, R13 ;  /* 0x0000000d00117202 */ /* 0x000fe40000000f00 */
[----:B------:R-:W0:Y:S03]  /*07a0*/  LDC.64 R12, c[0x0][0x3b0] ;  /* 0x0000ec00ff0c7b82 */ /* 0x000e260000000a00 */
[----:B------:R-:W-:Y:S01]  /*07b0*/  @!P3 IMAD.MOV R17, RZ, RZ, -R17 ;  /* 0x000000ffff11b224 */ /* 0x000fe200078e0a11 */
[----:B------:R-:W-:-:S04]  /*07c0*/  @!P1 LOP3.LUT R17, RZ, R2, RZ, 0x33, !PT ;  /* 0x00000002ff119212 */ /* 0x000fc800078e33ff */
[----:B------:R-:W-:Y:S01]  /*07d0*/  ISETP.GE.AND P1, PT, R17, 0x1, PT ;  /* 0x000000011100780c */ /* 0x000fe20003f26270 */
[----:B-1----:R-:W-:-:S05]  /*07e0*/  @!P0 FADD R11, R11, R20 ;  /* 0x000000140b0b8221 */ /* 0x002fca0000000000 */
[----:B------:R1:W-:Y:S07]  /*07f0*/  @!P0 STG.E desc[UR6][R6.64], R11 ;  /* 0x0000000b06008986 */ /* 0x0003ee000c101906 */
[----:B------:R-:W1:Y:S01]  /*0800*/  @P1 LDG.E R16, desc[UR6][R14.64+-0x4] ;  /* 0xfffffc060e101981 */ /* 0x000e62000c1e1900 */
[----:B------:R-:W-:Y:S01]  /*0810*/  IADD3 R2, PT, PT, R2, -0x1, RZ ;  /* 0xffffffff02027810 */ /* 0x000fe20007ffe0ff */
[----:B------:R-:W-:Y:S01]  /*0820*/  IMAD R19, R0, R3, R17 ;  /* 0x0000000300137224 */ /* 0x000fe200078e0211 */
[----:B------:R-:W-:Y:S01]  /*0830*/  BSSY.RECONVERGENT B0, `(.L_x_2) ;  /* 0x000000a000007945 */ /* 0x000fe20003800200 */
[----:B------:R-:W-:-:S02]  /*0840*/  LOP3.LUT P2, RZ, R10, UR8, RZ, 0xfc, !PT ;  /* 0x000000080aff7c12 */ /* 0x000fc4000f84fcff */
[----:B------:R-:W-:Y:S01]  /*0850*/  ISETP.GE.AND P0, PT, R17, R2, PT ;  /* 0x000000021100720c */ /* 0x000fe20003f06270 */
[----:B0-----:R-:W-:-:S04]  /*0860*/  IMAD.WIDE R12, R19, 0x4, R12 ;  /* 0x00000004130c7825 */ /* 0x001fc800078e020c */
[----:B-1----:R-:W-:-:S05]  /*0870*/  @P1 FADD R11, R11, R16 ;  /* 0x000000100b0b1221 */ /* 0x002fca0000000000 */
[----:B------:R0:W-:Y:S03]  /*0880*/  @P1 STG.E desc[UR6][R6.64], R11 ;  /* 0x0000000b06001986 */ /* 0x0001e6000c101906 */
[----:B------:R-:W-:Y:S05]  /*0890*/  @P0 BRA `(.L_x_3) ;  /* 0x00000000000c0947 */ /* 0x000fea0003800000 */
[----:B------:R-:W0:Y:S02]  /*08a0*/  LDG.E R14, desc[UR6][R14.64+0x4] ;  /* 0x000004060e0e7981 */ /* 0x000e24000c1e1900 */
[----:B0-----:R-:W-:-:S05]  /*08b0*/  FADD R11, R11, R14 ;  /* 0x0000000e0b0b7221 */ /* 0x001fca0000000000 */
[----:B------:R1:W-:Y:S02]  /*08c0*/  STG.E desc[UR6][R6.64], R11 ;  /* 0x0000000b06007986 */ /* 0x0003e4000c101906 */
.L_x_3:
[----:B------:R-:W-:Y:S05]  /*08d0*/  BSYNC.RECONVERGENT B0 ;  /* 0x0000000000007941 */ /* 0x000fea0003800200 */
.L_x_2:
[----:B------:R-:W-:Y:S04]  /*08e0*/  BSSY.RECONVERGENT B0, `(.L_x_4) ;  /* 0x000000f000007945 */ /* 0x000fe80003800200 */
[----:B------:R-:W-:Y:S05]  /*08f0*/  @!P2 BRA `(.L_x_5) ;  /* 0x000000000034a947 */ /* 0x000fea0003800000 */
[----:B------:R-:W-:-:S04]  /*0900*/  ISETP.GE.AND P0, PT, R10, 0x1, PT ;  /* 0x000000010a00780c */ /* 0x000fc80003f06270 */
[----:B------:R-:W-:-:S13]  /*0910*/  ISETP.NE.OR P0, PT, RZ, UR8, !P0 ;  /* 0x00000008ff007c0c */ /* 0x000fda000c705670 */
[----:B------:R-:W-:-:S04]  /*0920*/  @!P0 IMAD.IADD R9, R9, 0x1, -R8 ;  /* 0x0000000109098824 */ /* 0x000fc800078e0a08 */
[----:B------:R-:W-:Y:S02]  /*0930*/  @!P0 IMAD.WIDE R4, R9, 0x4, R4 ;  /* 0x0000000409048825 */ /* 0x000fe400078e0204 */
[----:B------:R-:W2:Y:S04]  /*0940*/  @P0 LDC.64 R8, c[0x0][0x3a8] ;  /* 0x0000ea00ff080b82 */ /* 0x000ea80000000a00 */
[----:B------:R-:W0:Y:S01]  /*0950*/  @!P0 LDG.E R4, desc[UR6][R4.64] ;  /* 0x0000000604048981 */ /* 0x000e22000c1e1900 */
[----:B------:R-:W-:-:S04]  /*0960*/  @P0 IMAD R3, R0, R3, R17 ;  /* 0x0000000300030224 */ /* 0x000fc800078e0211 */
[----:B--2---:R-:W-:-:S04]  /*0970*/  @P0 IMAD.WIDE R2, R3, 0x4, R8 ;  /* 0x0000000403020825 */ /* 0x004fc800078e0208 */
[----:B01----:R-:W-:-:S05]  /*0980*/  @!P0 FADD R11, R11, R4 ;  /* 0x000000040b0b8221 */ /* 0x003fca0000000000 */
[----:B------:R2:W-:Y:S04]  /*0990*/  @!P0 STG.E desc[UR6][R6.64], R11 ;  /* 0x0000000b06008986 */ /* 0x0005e8000c101906 */
[----:B------:R-:W3:Y:S02]  /*09a0*/  @P0 LDG.E R2, desc[UR6][R2.64] ;  /* 0x0000000602020981 */ /* 0x000ee4000c1e1900 */
[----:B---3--:R-:W-:-:S05]  /*09b0*/  @P0 FADD R11, R11, R2 ;  /* 0x000000020b0b0221 */ /* 0x008fca0000000000 */
[----:B------:R2:W-:Y:S02]  /*09c0*/  @P0 STG.E desc[UR6][R6.64], R11 ;  /* 0x0000000b06000986 */ /* 0x0005e4000c101906 */
.L_x_5:
[----:B------:R-:W-:Y:S05]  /*09d0*/  BSYNC.RECONVERGENT B0 ;  /* 0x0000000000007941 */ /* 0x000fea0003800200 */
.L_x_4:
[----:B------:R-:W0:Y:S02]  /*09e0*/  LDG.E R12, desc[UR6][R12.64] ;  /* 0x000000060c0c7981 */ /* 0x000e24000c1e1900 */
[----:B012---:R-:W-:-:S05]  /*09f0*/  FADD R11, R12, R11 ;  /* 0x0000000b0c0b7221 */ /* 0x007fca0000000000 */
[----:B------:R-:W-:Y:S01]  /*0a00*/  STG.E desc[UR6][R6.64], R11 ;  /* 0x0000000b06007986 */ /* 0x000fe2000c101906 */
[----:B------:R-:W-:Y:S05]  /*0a10*/  EXIT ;  /* 0x000000000000794d */ /* 0x000fea0003800000 */
.L_x_6:
[----:B------:R-:W-:-:S00]  /*0a20*/  BRA `(.L_x_6) ;  /* 0xfffffffc00fc7947 */ /* 0x000fc0000383ffff */
[----:B------:R-:W-:-:S00]  /*0a30*/  NOP ;  /* 0x0000000000007918 */ /* 0x000fc00000000000 */
        /* <DEDUP_REMOVED lines=12> */
.L_x_7:


//--------------------- .nv.shared.reserved.0     --------------------------
	.section	.nv.shared.reserved.0,"aw",@nobits
	.weak		__nv_reservedSMEM_offset_0_alias
	.size		__nv_reservedSMEM_offset_0_alias, 0, 64
	.other		__nv_reservedSMEM_offset_0_alias,@"STO_CUDA_RESERVED_SHARED STV_DEFAULT"
__nv_reservedSMEM_offset_0_alias:
	.zero		0
	.zero		64


//--------------------- .nv.constant0._Z8jacobi3D13device_Structiiiii --------------------------
	.section	.nv.constant0._Z8jacobi3D13device_Structiiiii,"a",@progbits
	.sectionflags	@""
	.align	4
.nv.constant0._Z8jacobi3D13device_Structiiiii:
	.zero		1012


//--------------------- SYMBOLS --------------------------

	.type		.nv.reservedSmem.offset0,@object
	.size		.nv.reservedSmem.offset0,0x4
